//
// Generated by NVIDIA NVVM Compiler
//
// Compiler Build ID: CL-36424714
// Cuda compilation tools, release 13.0, V13.0.88
// Based on NVVM 20.0.0
//

.version 9.0
.target sm_100
.address_size 64


.func  (.param .b32 func_retval0) _Z9factoriali(
	.param .b32 _Z9factoriali_param_0
)
{
	.reg .pred 	%p<6>;
	.reg .b32 	%r<44>;

	ld.param.u32 	%r41, [_Z9factoriali_param_0];
	setp.lt.s32 	%p1, %r41, 2;
	mov.b32 	%r43, 1;
	@%p1 bra 	$L__BB0_8;
	add.s32 	%r35, %r41, -1;
	add.s32 	%r26, %r41, -2;
	and.b32  	%r2, %r35, 3;
	setp.lt.u32 	%p2, %r26, 3;
	mov.b32 	%r43, 1;
	@%p2 bra 	$L__BB0_5;
	and.b32  	%r28, %r35, -4;
	neg.s32 	%r34, %r28;
	mov.b32 	%r43, 1;
$L__BB0_3:
	add.s32 	%r29, %r35, -2;
	mad.lo.s32 	%r30, %r43, %r35, %r43;
	add.s32 	%r31, %r35, -1;
	mul.lo.s32 	%r32, %r35, %r30;
	mul.lo.s32 	%r33, %r31, %r32;
	mul.lo.s32 	%r43, %r29, %r33;
	add.s32 	%r35, %r35, -4;
	add.s32 	%r34, %r34, 4;
	setp.ne.s32 	%p3, %r34, 0;
	@%p3 bra 	$L__BB0_3;
	add.s32 	%r41, %r35, 1;
$L__BB0_5:
	setp.eq.s32 	%p4, %r2, 0;
	@%p4 bra 	$L__BB0_8;
	neg.s32 	%r40, %r2;
$L__BB0_7:
	.pragma "nounroll";
	add.s32 	%r18, %r41, -1;
	mul.lo.s32 	%r43, %r41, %r43;
	add.s32 	%r40, %r40, 1;
	setp.ne.s32 	%p5, %r40, 0;
	mov.u32 	%r41, %r18;
	@%p5 bra 	$L__BB0_7;
$L__BB0_8:
	st.param.b32 	[func_retval0], %r43;
	ret;

}
	// .globl	_Z10matrix_calPii
.visible .entry _Z10matrix_calPii(
	.param .u64 .ptr .align 1 _Z10matrix_calPii_param_0,
	.param .u32 _Z10matrix_calPii_param_1
)
{
	.reg .pred 	%p<6>;
	.reg .b32 	%r<26>;
	.reg .b64 	%rd<9>;

	ld.param.u64 	%rd3, [_Z10matrix_calPii_param_0];
	ld.param.u32 	%r9, [_Z10matrix_calPii_param_1];
	cvta.to.global.u64 	%rd1, %rd3;
	mov.u32 	%r1, %tid.x;
	mov.u32 	%r2, %tid.y;
	max.s32 	%r10, %r1, %r2;
	setp.ge.s32 	%p1, %r10, %r9;
	@%p1 bra 	$L__BB1_9;
	setp.ne.s32 	%p2, %r1, %r2;
	@%p2 bra 	$L__BB1_3;
	mad.lo.s32 	%r21, %r9, %r1, %r1;
	mul.wide.u32 	%rd7, %r21, 4;
	add.s64 	%rd8, %rd1, %rd7;
	mov.b32 	%r22, 0;
	st.global.u32 	[%rd8], %r22;
	bra.uni 	$L__BB1_9;
$L__BB1_3:
	setp.le.u32 	%p3, %r1, %r2;
	@%p3 bra 	$L__BB1_8;
	mad.lo.s32 	%r16, %r9, %r1, %r2;
	mul.wide.u32 	%rd6, %r16, 4;
	add.s64 	%rd2, %rd1, %rd6;
	ld.global.u32 	%r24, [%rd2];
	setp.lt.s32 	%p4, %r24, 1;
	mov.b32 	%r25, 0;
	@%p4 bra 	$L__BB1_7;
	mov.b32 	%r25, 0;
$L__BB1_6:
	mul.hi.u32 	%r18, %r24, -858993459;
	shr.u32 	%r7, %r18, 3;
	mul.lo.s32 	%r19, %r7, 10;
	sub.s32 	%r20, %r24, %r19;
	add.s32 	%r25, %r25, %r20;
	setp.gt.u32 	%p5, %r24, 9;
	mov.u32 	%r24, %r7;
	@%p5 bra 	$L__BB1_6;
$L__BB1_7:
	st.global.u32 	[%rd2], %r25;
	bra.uni 	$L__BB1_9;
$L__BB1_8:
	mad.lo.s32 	%r11, %r9, %r1, %r2;
	mul.wide.u32 	%rd4, %r11, 4;
	add.s64 	%rd5, %rd1, %rd4;
	ld.global.u32 	%r12, [%rd5];
	{ // callseq 0, 0
	.param .b32 param0;
	st.param.b32 	[param0], %r12;
	.param .b32 retval0;
	call.uni (retval0), 
	_Z9factoriali, 
	(
	param0
	);
	ld.param.b32 	%r13, [retval0];
	} // callseq 0
	st.global.u32 	[%rd5], %r13;
$L__BB1_9:
	ret;

}


// ===== COMPILED SASS (sm_100) =====

	.target	sm_100

	.elftype	@"ET_EXEC"


//--------------------- .note.nv.tkinfo           --------------------------
	.section	.note.nv.tkinfo,"",@"SHT_NOTE"
	.sectionflags	@"SHF_NOTE_NV_TKINFO"
	.tkinfo
        /*0018*/ 	.word	0x00000002
        /*0030*/ 	.string	""
        /*0030*/ 	.string	"ptxas"
        /*0030*/ 	.string	"Cuda compilation tools, release 13.0, V13.0.88"
        /*0030*/ 	.string	"Build cuda_13.0.r13.0/compiler.36424714_0"
        /*0030*/ 	.string	"-arch sm_100 -m 64 "



//--------------------- .note.nv.cuinfo           --------------------------
	.section	.note.nv.cuinfo,"",@"SHT_NOTE"
	.sectionflags	@"SHF_NOTE_NV_CUINFO"
        /*0018*/ 	.short	0x0002
        /*001a*/ 	.short	0x0064
        /*001c*/ 	.short	0x0082
	.zero		2


//--------------------- .nv.info                  --------------------------
	.section	.nv.info,"",@"SHT_CUDA_INFO"
	.align	4


	//----- nvinfo : EIATTR_REGCOUNT
	.align		4
        /*0000*/ 	.byte	0x04, 0x2f
        /*0002*/ 	.short	(.L_1 - .L_0)
	.align		4
.L_0:
        /*0004*/ 	.word	index@(_Z10matrix_calPii)
        /*0008*/ 	.word	0x0000000d


	//----- nvinfo : EIATTR_FRAME_SIZE
	.align		4
.L_1:
        /*000c*/ 	.byte	0x04, 0x11
        /*000e*/ 	.short	(.L_3 - .L_2)
	.align		4
.L_2:
        /*0010*/ 	.word	index@($_Z10matrix_calPii$_Z9factoriali)
        /*0014*/ 	.word	0x00000000


	//----- nvinfo : EIATTR_FRAME_SIZE
	.align		4
.L_3:
        /*0018*/ 	.byte	0x04, 0x11
        /*001a*/ 	.short	(.L_5 - .L_4)
	.align		4
.L_4:
        /*001c*/ 	.word	index@(_Z10matrix_calPii)
        /*0020*/ 	.word	0x00000000


	//----- nvinfo : EIATTR_MIN_STACK_SIZE
	.align		4
.L_5:
        /*0024*/ 	.byte	0x04, 0x12
        /*0026*/ 	.short	(.L_7 - .L_6)
	.align		4
.L_6:
        /*0028*/ 	.word	index@(_Z10matrix_calPii)
        /*002c*/ 	.word	0x00000000
.L_7:


//--------------------- .nv.compat                --------------------------
	.section	.nv.compat,"",@"SHT_CUDA_COMPAT_INFO"
	.align	4
        /*0000*/ 	.byte	0x02, 0x09, 0x00, 0x00, 0x02, 0x02, 0x01, 0x00, 0x02, 0x05, 0x05, 0x00, 0x03, 0x07, 0x01, 0x01
        /*0010*/ 	.byte	0x02, 0x03, 0x00, 0x00, 0x02, 0x06, 0x01, 0x00, 0x04, 0x0b, 0x08, 0x00, 0x09, 0x00, 0x00, 0x00
        /*0020*/ 	.byte	0x00, 0x00, 0x00, 0x00


//--------------------- .nv.info._Z10matrix_calPii --------------------------
	.section	.nv.info._Z10matrix_calPii,"",@"SHT_CUDA_INFO"
	.sectionflags	@""
	.align	4


	//----- nvinfo : EIATTR_CUDA_API_VERSION
	.align		4
        /*0000*/ 	.byte	0x04, 0x37
        /*0002*/ 	.short	(.L_9 - .L_8)
.L_8:
        /*0004*/ 	.word	0x00000082


	//----- nvinfo : EIATTR_KPARAM_INFO
	.align		4
.L_9:
        /*0008*/ 	.byte	0x04, 0x17
        /*000a*/ 	.short	(.L_11 - .L_10)
.L_10:
        /*000c*/ 	.word	0x00000000
        /*0010*/ 	.short	0x0001
        /*0012*/ 	.short	0x0008
        /*0014*/ 	.byte	0x00, 0xf0, 0x11, 0x00


	//----- nvinfo : EIATTR_KPARAM_INFO
	.align		4
.L_11:
        /*0018*/ 	.byte	0x04, 0x17
        /*001a*/ 	.short	(.L_13 - .L_12)
.L_12:
        /*001c*/ 	.word	0x00000000
        /*0020*/ 	.short	0x0000
        /*0022*/ 	.short	0x0000
        /*0024*/ 	.byte	0x00, 0xf5, 0x21, 0x00


	//----- nvinfo : EIATTR_SPARSE_MMA_MASK
	.align		4
.L_13:
        /*0028*/ 	.byte	0x03, 0x50
        /*002a*/ 	.short	0x0000


	//----- nvinfo : EIATTR_MAXREG_COUNT
	.align		4
        /*002c*/ 	.byte	0x03, 0x1b
        /*002e*/ 	.short	0x00ff


	//----- nvinfo : EIATTR_MERCURY_ISA_VERSION
	.align		4
        /*0030*/ 	.byte	0x03, 0x5f
        /*0032*/ 	.short	0x0101


	//----- nvinfo : EIATTR_VRC_CTA_INIT_COUNT
	.align		4
        /*0034*/ 	.byte	0x02, 0x4a
	.zero		1
	.zero		1


	//----- nvinfo : EIATTR_EXIT_INSTR_OFFSETS
	.align		4
        /*0038*/ 	.byte	0x04, 0x1c
        /*003a*/ 	.short	(.L_15 - .L_14)


	//   ....[0]....
.L_14:
        /*003c*/ 	.word	0x00000060


	//   ....[1]....
        /*0040*/ 	.word	0x000000d0


	//   ....[2]....
        /*0044*/ 	.word	0x00000220


	//   ....[3]....
        /*0048*/ 	.word	0x000002c0


	//----- nvinfo : EIATTR_CRS_STACK_SIZE
	.align		4
.L_15:
        /*004c*/ 	.byte	0x04, 0x1e
        /*004e*/ 	.short	(.L_17 - .L_16)
.L_16:
        /*0050*/ 	.word	0x00000000


	//----- nvinfo : EIATTR_CBANK_PARAM_SIZE
	.align		4
.L_17:
        /*0054*/ 	.byte	0x03, 0x19
        /*0056*/ 	.short	0x000c


	//----- nvinfo : EIATTR_PARAM_CBANK
	.align		4
        /*0058*/ 	.byte	0x04, 0x0a
        /*005a*/ 	.short	(.L_19 - .L_18)
	.align		4
.L_18:
        /*005c*/ 	.word	index@(.nv.constant0._Z10matrix_calPii)
        /*0060*/ 	.short	0x0380
        /*0062*/ 	.short	0x000c


	//----- nvinfo : EIATTR_SW_WAR
	.align		4
.L_19:
        /*0064*/ 	.byte	0x04, 0x36
        /*0066*/ 	.short	(.L_21 - .L_20)
.L_20:
        /*0068*/ 	.word	0x00000008
.L_21:


//--------------------- .nv.callgraph             --------------------------
	.section	.nv.callgraph,"",@"SHT_CUDA_CALLGRAPH"
	.align	4
	.sectionentsize	8
	.align		4
        /*0000*/ 	.word	0x00000000
	.align		4
        /*0004*/ 	.word	0xffffffff
	.align		4
        /*0008*/ 	.word	0x00000000
	.align		4
        /*000c*/ 	.word	0xfffffffe
	.align		4
        /*0010*/ 	.word	0x00000000
	.align		4
        /*0014*/ 	.word	0xfffffffd
	.align		4
        /*0018*/ 	.word	0x00000000
	.align		4
        /*001c*/ 	.word	0xfffffffc


//--------------------- .text._Z10matrix_calPii   --------------------------
	.section	.text._Z10matrix_calPii,"ax",@progbits
	.align	128
        .global         _Z10matrix_calPii
        .type           _Z10matrix_calPii,@function
        .size           _Z10matrix_calPii,(.L_x_18 - _Z10matrix_calPii)
        .other          _Z10matrix_calPii,@"STO_CUDA_ENTRY STV_DEFAULT"
_Z10matrix_calPii:
.text._Z10matrix_calPii:
[----:B------:R-:W-:Y:S01]  /*0000*/  LDC R1, c[0x0][0x37c] ;  /* 0x0000df00ff017b82 */ /* 0x000fe20000000800 */
[----:B------:R-:W0:Y:S01]  /*0010*/  S2R R0, SR_TID.X ;  /* 0x0000000000007919 */ /* 0x000e220000002100 */
[----:B------:R-:W1:Y:S01]  /*0020*/  LDCU UR6, c[0x0][0x388] ;  /* 0x00007100ff0677ac */ /* 0x000e620008000800 */
[----:B------:R-:W0:Y:S02]  /*0030*/  S2R R7, SR_TID.Y ;  /* 0x0000000000077919 */ /* 0x000e240000002200 */
[----:B0-----:R-:W-:-:S04]  /*0040*/  VIMNMX R2, PT, PT, R0, R7, !PT ;  /* 0x0000000700027248 */ /* 0x001fc80007fe0100 */
[----:B-1----:R-:W-:-:S13]  /*0050*/  ISETP.GE.AND P0, PT, R2, UR6, PT ;  /* 0x0000000602007c0c */ /* 0x002fda000bf06270 */
[----:B------:R-:W-:Y:S05]  /*0060*/  @P0 EXIT ;  /* 0x000000000000094d */ /* 0x000fea0003800000 */
[----:B------:R-:W-:Y:S01]  /*0070*/  ISETP.NE.AND P0, PT, R0, R7, PT ;  /* 0x000000070000720c */ /* 0x000fe20003f05270 */
[----:B------:R-:W0:-:S12]  /*0080*/  LDCU.64 UR4, c[0x0][0x358] ;  /* 0x00006b00ff0477ac */ /* 0x000e180008000a00 */
[----:B------:R-:W1:Y:S01]  /*0090*/  @!P0 LDC.64 R2, c[0x0][0x380] ;  /* 0x0000e000ff028b82 */ /* 0x000e620000000a00 */
[----:B------:R-:W-:-:S04]  /*00a0*/  @!P0 IMAD R5, R0, UR6, R0 ;  /* 0x0000000600058c24 */ /* 0x000fc8000f8e0200 */
[----:B-1----:R-:W-:-:S05]  /*00b0*/  @!P0 IMAD.WIDE.U32 R2, R5, 0x4, R2 ;  /* 0x0000000405028825 */ /* 0x002fca00078e0002 */
[----:B0-----:R0:W-:Y:S01]  /*00c0*/  @!P0 STG.E desc[UR4][R2.64], RZ ;  /* 0x000000ff02008986 */ /* 0x0011e2000c101904 */
[----:B------:R-:W-:Y:S05]  /*00d0*/  @!P0 EXIT ;  /* 0x000000000000894d */ /* 0x000fea0003800000 */
[----:B------:R-:W-:-:S13]  /*00e0*/  ISETP.GT.U32.AND P0, PT, R0, R7, PT ;  /* 0x000000070000720c */ /* 0x000fda0003f04070 */
[----:B------:R-:W-:Y:S05]  /*00f0*/  @!P0 BRA `(.L_x_0) ;  /* 0x00000000004c8947 */ /* 0x000fea0003800000 */
[----:B0-----:R-:W0:Y:S01]  /*0100*/  LDC.64 R2, c[0x0][0x380] ;  /* 0x0000e000ff027b82 */ /* 0x001e220000000a00 */
[----:B------:R-:W-:-:S04]  /*0110*/  IMAD R5, R0, UR6, R7 ;  /* 0x0000000600057c24 */ /* 0x000fc8000f8e0207 */
[----:B0-----:R-:W-:-:S05]  /*0120*/  IMAD.WIDE.U32 R2, R5, 0x4, R2 ;  /* 0x0000000405027825 */ /* 0x001fca00078e0002 */
[----:B------:R-:W2:Y:S01]  /*0130*/  LDG.E R0, desc[UR4][R2.64] ;  /* 0x0000000402007981 */ /* 0x000ea2000c1e1900 */
[----:B------:R-:W-:Y:S01]  /*0140*/  BSSY.RECONVERGENT B0, `(.L_x_1) ;  /* 0x000000c000007945 */ /* 0x000fe20003800200 */
[----:B------:R-:W-:Y:S01]  /*0150*/  HFMA2 R5, -RZ, RZ, 0, 0 ;  /* 0x00000000ff057431 */ /* 0x000fe200000001ff */
[----:B--2---:R-:W-:-:S13]  /*0160*/  ISETP.GE.AND P0, PT, R0, 0x1, PT ;  /* 0x000000010000780c */ /* 0x004fda0003f06270 */
[----:B------:R-:W-:Y:S05]  /*0170*/  @!P0 BRA `(.L_x_2) ;  /* 0x0000000000208947 */ /* 0x000fea0003800000 */
[----:B------:R-:W-:-:S07]  /*0180*/  IMAD.MOV.U32 R5, RZ, RZ, RZ ;  /* 0x000000ffff057224 */ /* 0x000fce00078e00ff */
.L_x_3:
[C---:B------:R-:W-:Y:S01]  /*0190*/  IMAD.HI.U32 R4, R0.reuse, -0x33333333, RZ ;  /* 0xcccccccd00047827 */ /* 0x040fe200078e00ff */
[----:B------:R-:W-:-:S04]  /*01a0*/  ISETP.GT.U32.AND P0, PT, R0, 0x9, PT ;  /* 0x000000090000780c */ /* 0x000fc80003f04070 */
[----:B------:R-:W-:-:S05]  /*01b0*/  SHF.R.U32.HI R7, RZ, 0x3, R4 ;  /* 0x00000003ff077819 */ /* 0x000fca0000011604 */
[----:B------:R-:W-:-:S05]  /*01c0*/  IMAD R0, R7, -0xa, R0 ;  /* 0xfffffff607007824 */ /* 0x000fca00078e0200 */
[----:B------:R-:W-:Y:S01]  /*01d0*/  IADD3 R5, PT, PT, R0, R5, RZ ;  /* 0x0000000500057210 */ /* 0x000fe20007ffe0ff */
[----:B------:R-:W-:Y:S01]  /*01e0*/  IMAD.MOV.U32 R0, RZ, RZ, R7 ;  /* 0x000000ffff007224 */ /* 0x000fe200078e0007 */
[----:B------:R-:W-:Y:S06]  /*01f0*/  @P0 BRA `(.L_x_3) ;  /* 0xfffffffc00e40947 */ /* 0x000fec000383ffff */
.L_x_2:
[----:B------:R-:W-:Y:S05]  /*0200*/  BSYNC.RECONVERGENT B0 ;  /* 0x0000000000007941 */ /* 0x000fea0003800200 */
.L_x_1:
[----:B------:R-:W-:Y:S01]  /*0210*/  STG.E desc[UR4][R2.64], R5 ;  /* 0x0000000502007986 */ /* 0x000fe2000c101904 */
[----:B------:R-:W-:Y:S05]  /*0220*/  EXIT ;  /* 0x000000000000794d */ /* 0x000fea0003800000 */
.L_x_0:
[----:B0-----:R-:W0:Y:S01]  /*0230*/  LDC.64 R2, c[0x0][0x380] ;  /* 0x0000e000ff027b82 */ /* 0x001e220000000a00 */
[----:B------:R-:W-:-:S04]  /*0240*/  IMAD R7, R0, UR6, R7 ;  /* 0x0000000600077c24 */ /* 0x000fc8000f8e0207 */
[----:B0-----:R-:W-:-:S05]  /*0250*/  IMAD.WIDE.U32 R2, R7, 0x4, R2 ;  /* 0x0000000407027825 */ /* 0x001fca00078e0002 */
[----:B------:R0:W5:Y:S01]  /*0260*/  LDG.E R5, desc[UR4][R2.64] ;  /* 0x0000000402057981 */ /* 0x000162000c1e1900 */
[----:B------:R-:W-:Y:S01]  /*0270*/  BSSY.RECONVERGENT B2, `(.L_x_4) ;  /* 0x0000003000027945 */ /* 0x000fe20003800200 */
[----:B------:R-:W-:-:S07]  /*0280*/  MOV R0, 0x2a0 ;  /* 0x000002a000007802 */ /* 0x000fce0000000f00 */
[----:B0----5:R-:W-:Y:S05]  /*0290*/  CALL.REL.NOINC `($_Z10matrix_calPii$_Z9factoriali) ;  /* 0x00000000000c7944 */ /* 0x021fea0003c00000 */
[----:B------:R-:W-:Y:S05]  /*02a0*/  BSYNC.RECONVERGENT B2 ;  /* 0x0000000000027941 */ /* 0x000fea0003800200 */
.L_x_4:
[----:B------:R-:W-:Y:S01]  /*02b0*/  STG.E desc[UR4][R2.64], R8 ;  /* 0x0000000802007986 */ /* 0x000fe2000c101904 */
[----:B------:R-:W-:Y:S05]  /*02c0*/  EXIT ;  /* 0x000000000000794d */ /* 0x000fea0003800000 */
        .type           $_Z10matrix_calPii$_Z9factoriali,@function
        .size           $_Z10matrix_calPii$_Z9factoriali,(.L_x_18 - $_Z10matrix_calPii$_Z9factoriali)
$_Z10matrix_calPii$_Z9factoriali:
[----:B------:R-:W-:Y:S02]  /*02d0*/  ISETP.GE.AND P0, PT, R5, 0x2, PT ;  /* 0x000000020500780c */ /* 0x000fe40003f06270 */
[----:B------:R-:W-:-:S11]  /*02e0*/  MOV R8, 0x1 ;  /* 0x0000000100087802 */ /* 0x000fd60000000f00 */
[----:B------:R-:W-:Y:S05]  /*02f0*/  @!P0 BRA `(.L_x_5) ;  /* 0x0000000400848947 */ /* 0x000fea0003800000 */
[C---:B------:R-:W-:Y:S01]  /*0300*/  VIADD R4, R5.reuse, 0xfffffffe ;  /* 0xfffffffe05047836 */ /* 0x040fe20000000000 */
[----:B------:R-:W-:Y:S01]  /*0310*/  IADD3 R6, PT, PT, R5, -0x1, RZ ;  /* 0xffffffff05067810 */ /* 0x000fe20007ffe0ff */
[----:B------:R-:W-:Y:S01]  /*0320*/  BSSY.RECONVERGENT B1, `(.L_x_6) ;  /* 0x0000055000017945 */ /* 0x000fe20003800200 */
[----:B------:R-:W-:Y:S02]  /*0330*/  HFMA2 R8, -RZ, RZ, 0, 5.9604644775390625e-08 ;  /* 0x00000001ff087431 */ /* 0x000fe400000001ff */
[----:B------:R-:W-:Y:S02]  /*0340*/  ISETP.GE.U32.AND P0, PT, R4, 0x3, PT ;  /* 0x000000030400780c */ /* 0x000fe40003f06070 */
[----:B------:R-:W-:-:S11]  /*0350*/  LOP3.LUT R4, R6, 0x3, RZ, 0xc0, !PT ;  /* 0x0000000306047812 */ /* 0x000fd600078ec0ff */
[----:B------:R-:W-:Y:S05]  /*0360*/  @!P0 BRA `(.L_x_7) ;  /* 0x0000000400408947 */ /* 0x000fea0003800000 */
[----:B------:R-:W-:Y:S01]  /*0370*/  IMAD.MOV.U32 R5, RZ, RZ, R6 ;  /* 0x000000ffff057224 */ /* 0x000fe200078e0006 */
[----:B------:R-:W-:Y:S01]  /*0380*/  BSSY.RECONVERGENT B0, `(.L_x_8) ;  /* 0x000004d000007945 */ /* 0x000fe20003800200 */
[----:B------:R-:W-:-:S03]  /*0390*/  MOV R8, 0x1 ;  /* 0x0000000100087802 */ /* 0x000fc60000000f00 */
[----:B------:R-:W-:-:S04]  /*03a0*/  LOP3.LUT R6, R5, 0xfffffffc, RZ, 0xc0, !PT ;  /* 0xfffffffc05067812 */ /* 0x000fc800078ec0ff */
[----:B------:R-:W-:-:S04]  /*03b0*/  IADD3 R6, PT, PT, -R6, RZ, RZ ;  /* 0x000000ff06067210 */ /* 0x000fc80007ffe1ff */
[----:B------:R-:W-:-:S13]  /*03c0*/  ISETP.GE.AND P0, PT, R6, RZ, PT ;  /* 0x000000ff0600720c */ /* 0x000fda0003f06270 */
[----:B------:R-:W-:Y:S05]  /*03d0*/  @P0 BRA `(.L_x_9) ;  /* 0x0000000000f40947 */ /* 0x000fea0003800000 */
[----:B------:R-:W-:Y:S01]  /*03e0*/  IMAD.MOV R7, RZ, RZ, -R6 ;  /* 0x000000ffff077224 */ /* 0x000fe200078e0a06 */
[----:B------:R-:W-:Y:S01]  /*03f0*/  BSSY.RECONVERGENT B3, `(.L_x_10) ;  /* 0x0000024000037945 */ /* 0x000fe20003800200 */
[----:B------:R-:W-:-:S03]  /*0400*/  PLOP3.LUT P0, PT, PT, PT, PT, 0x80, 0x8 ;  /* 0x000000000008781c */ /* 0x000fc60003f0f070 */
[----:B------:R-:W-:-:S13]  /*0410*/  ISETP.GT.AND P1, PT, R7, 0xc, PT ;  /* 0x0000000c0700780c */ /* 0x000fda0003f24270 */
[----:B------:R-:W-:Y:S05]  /*0420*/  @!P1 BRA `(.L_x_11) ;  /* 0x0000000000809947 */ /* 0x000fea0003800000 */
[----:B------:R-:W-:-:S13]  /*0430*/  PLOP3.LUT P0, PT, PT, PT, PT, 0x8, 0x80 ;  /* 0x000000000080781c */ /* 0x000fda0003f0e170 */
.L_x_12:
[C---:B------:R-:W-:Y:S01]  /*0440*/  IMAD R8, R5.reuse, R8, R8 ;  /* 0x0000000805087224 */ /* 0x040fe200078e0208 */
[C---:B------:R-:W-:Y:S01]  /*0450*/  IADD3 R9, PT, PT, R5.reuse, -0x1, RZ ;  /* 0xffffffff05097810 */ /* 0x040fe20007ffe0ff */
[C---:B------:R-:W-:Y:S01]  /*0460*/  VIADD R10, R5.reuse, 0xfffffffc ;  /* 0xfffffffc050a7836 */ /* 0x040fe20000000000 */
[----:B------:R-:W-:Y:S01]  /*0470*/  IADD3 R7, PT, PT, R5, -0x2, RZ ;  /* 0xfffffffe05077810 */ /* 0x000fe20007ffe0ff */
[----:B------:R-:W-:Y:S01]  /*0480*/  IMAD R8, R8, R5, RZ ;  /* 0x0000000508087224 */ /* 0x000fe200078e02ff */
[----:B------:R-:W-:-:S03]  /*0490*/  IADD3 R6, PT, PT, R6, 0x10, RZ ;  /* 0x0000001006067810 */ /* 0x000fc60007ffe0ff */
[----:B------:R-:W-:Y:S01]  /*04a0*/  IMAD R8, R9, R8, RZ ;  /* 0x0000000809087224 */ /* 0x000fe200078e02ff */
[----:B------:R-:W-:-:S03]  /*04b0*/  ISETP.GE.AND P1, PT, R6, -0xc, PT ;  /* 0xfffffff40600780c */ /* 0x000fc60003f26270 */
[----:B------:R-:W-:Y:S01]  /*04c0*/  IMAD R7, R7, R8, RZ ;  /* 0x0000000807077224 */ /* 0x000fe200078e02ff */
[----:B------:R-:W-:-:S03]  /*04d0*/  IADD3 R8, PT, PT, R5, -0x5, RZ ;  /* 0xfffffffb05087810 */ /* 0x000fc60007ffe0ff */
[----:B------:R-:W-:-:S04]  /*04e0*/  IMAD R7, R7, R10, R7 ;  /* 0x0000000a07077224 */ /* 0x000fc800078e0207 */
[----:B------:R-:W-:Y:S01]  /*04f0*/  IMAD R9, R10, R7, RZ ;  /* 0x000000070a097224 */ /* 0x000fe200078e02ff */
[C---:B------:R-:W-:Y:S01]  /*0500*/  IADD3 R7, PT, PT, R5.reuse, -0x6, RZ ;  /* 0xfffffffa05077810 */ /* 0x040fe20007ffe0ff */
[----:B------:R-:W-:Y:S02]  /*0510*/  VIADD R10, R5, 0xfffffff8 ;  /* 0xfffffff8050a7836 */ /* 0x000fe40000000000 */
[----:B------:R-:W-:-:S04]  /*0520*/  IMAD R8, R8, R9, RZ ;  /* 0x0000000908087224 */ /* 0x000fc800078e02ff */
[----:B------:R-:W-:Y:S01]  /*0530*/  IMAD R7, R7, R8, RZ ;  /* 0x0000000807077224 */ /* 0x000fe200078e02ff */
[----:B------:R-:W-:-:S03]  /*0540*/  IADD3 R8, PT, PT, R5, -0x9, RZ ;  /* 0xfffffff705087810 */ /* 0x000fc60007ffe0ff */
[----:B------:R-:W-:-:S04]  /*0550*/  IMAD R7, R7, R10, R7 ;  /* 0x0000000a07077224 */ /* 0x000fc800078e0207 */
[----:B------:R-:W-:Y:S01]  /*0560*/  IMAD R9, R10, R7, RZ ;  /* 0x000000070a097224 */ /* 0x000fe200078e02ff */
[C---:B------:R-:W-:Y:S01]  /*0570*/  IADD3 R7, PT, PT, R5.reuse, -0xa, RZ ;  /* 0xfffffff605077810 */ /* 0x040fe20007ffe0ff */
[C---:B------:R-:W-:Y:S02]  /*0580*/  VIADD R10, R5.reuse, 0xfffffff4 ;  /* 0xfffffff4050a7836 */ /* 0x040fe40000000000 */
[----:B------:R-:W-:Y:S01]  /*0590*/  IMAD R8, R8, R9, RZ ;  /* 0x0000000908087224 */ /* 0x000fe200078e02ff */
[----:B------:R-:W-:-:S03]  /*05a0*/  IADD3 R9, PT, PT, R5, -0xd, RZ ;  /* 0xfffffff305097810 */ /* 0x000fc60007ffe0ff */
[----:B------:R-:W-:Y:S02]  /*05b0*/  IMAD R7, R7, R8, RZ ;  /* 0x0000000807077224 */ /* 0x000fe400078e02ff */
[C---:B------:R-:W-:Y:S01]  /*05c0*/  VIADD R8, R5.reuse, 0xfffffff2 ;  /* 0xfffffff205087836 */ /* 0x040fe20000000000 */
[----:B------:R-:W-:Y:S01]  /*05d0*/  IADD3 R5, PT, PT, R5, -0x10, RZ ;  /* 0xfffffff005057810 */ /* 0x000fe20007ffe0ff */
[----:B------:R-:W-:-:S04]  /*05e0*/  IMAD R7, R7, R10, R7 ;  /* 0x0000000a07077224 */ /* 0x000fc800078e0207 */
[----:B------:R-:W-:-:S04]  /*05f0*/  IMAD R10, R10, R7, RZ ;  /* 0x000000070a0a7224 */ /* 0x000fc800078e02ff */
[----:B------:R-:W-:-:S04]  /*0600*/  IMAD R9, R9, R10, RZ ;  /* 0x0000000a09097224 */ /* 0x000fc800078e02ff */
[----:B------:R-:W-:Y:S01]  /*0610*/  IMAD R8, R8, R9, RZ ;  /* 0x0000000908087224 */ /* 0x000fe200078e02ff */
[----:B------:R-:W-:Y:S06]  /*0620*/  @!P1 BRA `(.L_x_12) ;  /* 0xfffffffc00849947 */ /* 0x000fec000383ffff */
.L_x_11:
[----:B------:R-:W-:Y:S05]  /*0630*/  BSYNC.RECONVERGENT B3 ;  /* 0x0000000000037941 */ /* 0x000fea0003800200 */
.L_x_10:
[----:B------:R-:W-:Y:S01]  /*0640*/  IADD3 R7, PT, PT, -R6, RZ, RZ ;  /* 0x000000ff06077210 */ /* 0x000fe20007ffe1ff */
[----:B------:R-:W-:Y:S03]  /*0650*/  BSSY.RECONVERGENT B3, `(.L_x_13) ;  /* 0x0000013000037945 */ /* 0x000fe60003800200 */
[----:B------:R-:W-:-:S13]  /*0660*/  ISETP.GT.AND P1, PT, R7, 0x4, PT ;  /* 0x000000040700780c */ /* 0x000fda0003f24270 */
[----:B------:R-:W-:Y:S05]  /*0670*/  @!P1 BRA `(.L_x_14) ;  /* 0x0000000000409947 */ /* 0x000fea0003800000 */
[----:B------:R-:W-:Y:S01]  /*0680*/  IMAD R8, R8, R5, R8 ;  /* 0x0000000508087224 */ /* 0x000fe200078e0208 */
[C---:B------:R-:W-:Y:S01]  /*0690*/  IADD3 R7, PT, PT, R5.reuse, -0x2, RZ ;  /* 0xfffffffe05077810 */ /* 0x040fe20007ffe0ff */
[C---:B------:R-:W-:Y:S01]  /*06a0*/  VIADD R9, R5.reuse, 0xffffffff ;  /* 0xffffffff05097836 */ /* 0x040fe20000000000 */
[C---:B------:R-:W-:Y:S01]  /*06b0*/  IADD3 R10, PT, PT, R5.reuse, -0x4, RZ ;  /* 0xfffffffc050a7810 */ /* 0x040fe20007ffe0ff */
[----:B------:R-:W-:Y:S01]  /*06c0*/  IMAD R8, R5, R8, RZ ;  /* 0x0000000805087224 */ /* 0x000fe200078e02ff */
[----:B------:R-:W-:Y:S02]  /*06d0*/  PLOP3.LUT P0, PT, PT, PT, PT, 0x8, 0x80 ;  /* 0x000000000080781c */ /* 0x000fe40003f0e170 */
[----:B------:R-:W-:Y:S01]  /*06e0*/  IADD3 R6, PT, PT, R6, 0x8, RZ ;  /* 0x0000000806067810 */ /* 0x000fe20007ffe0ff */
[----:B------:R-:W-:Y:S02]  /*06f0*/  IMAD R8, R9, R8, RZ ;  /* 0x0000000809087224 */ /* 0x000fe400078e02ff */
[----:B------:R-:W-:-:S02]  /*0700*/  VIADD R9, R5, 0xfffffffb ;  /* 0xfffffffb05097836 */ /* 0x000fc40000000000 */
[----:B------:R-:W-:Y:S01]  /*0710*/  IMAD R7, R7, R8, RZ ;  /* 0x0000000807077224 */ /* 0x000fe200078e02ff */
[C---:B------:R-:W-:Y:S01]  /*0720*/  IADD3 R8, PT, PT, R5.reuse, -0x6, RZ ;  /* 0xfffffffa05087810 */ /* 0x040fe20007ffe0ff */
[----:B------:R-:W-:Y:S02]  /*0730*/  VIADD R5, R5, 0xfffffff8 ;  /* 0xfffffff805057836 */ /* 0x000fe40000000000 */
[----:B------:R-:W-:-:S04]  /*0740*/  IMAD R7, R7, R10, R7 ;  /* 0x0000000a07077224 */ /* 0x000fc800078e0207 */
[----:B------:R-:W-:-:S04]  /*0750*/  IMAD R10, R10, R7, RZ ;  /* 0x000000070a0a7224 */ /* 0x000fc800078e02ff */
[----:B------:R-:W-:-:S04]  /*0760*/  IMAD R9, R9, R10, RZ ;  /* 0x0000000a09097224 */ /* 0x000fc800078e02ff */
[----:B------:R-:W-:-:S07]  /*0770*/  IMAD R8, R8, R9, RZ ;  /* 0x0000000908087224 */ /* 0x000fce00078e02ff */
.L_x_14:
[----:B------:R-:W-:Y:S05]  /*0780*/  BSYNC.RECONVERGENT B3 ;  /* 0x0000000000037941 */ /* 0x000fea0003800200 */
.L_x_13:
[----:B------:R-:W-:-:S13]  /*0790*/  ISETP.NE.OR P0, PT, R6, RZ, P0 ;  /* 0x000000ff0600720c */ /* 0x000fda0000705670 */
[----:B------:R-:W-:Y:S05]  /*07a0*/  @!P0 BRA `(.L_x_15) ;  /* 0x0000000000288947 */ /* 0x000fea0003800000 */
.L_x_9:
[----:B------:R-:W-:Y:S01]  /*07b0*/  IADD3 R6, PT, PT, R6, 0x4, RZ ;  /* 0x0000000406067810 */ /* 0x000fe20007ffe0ff */
[C---:B------:R-:W-:Y:S01]  /*07c0*/  IMAD R8, R5.reuse, R8, R8 ;  /* 0x0000000805087224 */ /* 0x040fe200078e0208 */
[C---:B------:R-:W-:Y:S02]  /*07d0*/  IADD3 R7, PT, PT, R5.reuse, -0x1, RZ ;  /* 0xffffffff05077810 */ /* 0x040fe40007ffe0ff */
[----:B------:R-:W-:Y:S01]  /*07e0*/  ISETP.NE.AND P0, PT, R6, RZ, PT ;  /* 0x000000ff0600720c */ /* 0x000fe20003f05270 */
[----:B------:R-:W-:Y:S02]  /*07f0*/  IMAD R10, R8, R5, RZ ;  /* 0x00000005080a7224 */ /* 0x000fe400078e02ff */
[C---:B------:R-:W-:Y:S01]  /*0800*/  VIADD R8, R5.reuse, 0xfffffffe ;  /* 0xfffffffe05087836 */ /* 0x040fe20000000000 */
[----:B------:R-:W-:Y:S01]  /*0810*/  IADD3 R5, PT, PT, R5, -0x4, RZ ;  /* 0xfffffffc05057810 */ /* 0x000fe20007ffe0ff */
[----:B------:R-:W-:-:S04]  /*0820*/  IMAD R7, R7, R10, RZ ;  /* 0x0000000a07077224 */ /* 0x000fc800078e02ff */
[----:B------:R-:W-:-:S04]  /*0830*/  IMAD R8, R8, R7, RZ ;  /* 0x0000000708087224 */ /* 0x000fc800078e02ff */
[----:B------:R-:W-:Y:S05]  /*0840*/  @P0 BRA `(.L_x_9) ;  /* 0xfffffffc00d80947 */ /* 0x000fea000383ffff */
.L_x_15:
[----:B------:R-:W-:Y:S05]  /*0850*/  BSYNC.RECONVERGENT B0 ;  /* 0x0000000000007941 */ /* 0x000fea0003800200 */
.L_x_8:
[----:B------:R-:W-:-:S07]  /*0860*/  IADD3 R5, PT, PT, R5, 0x1, RZ ;  /* 0x0000000105057810 */ /* 0x000fce0007ffe0ff */
.L_x_7:
[----:B------:R-:W-:Y:S05]  /*0870*/  BSYNC.RECONVERGENT B1 ;  /* 0x0000000000017941 */ /* 0x000fea0003800200 */
.L_x_6:
[----:B------:R-:W-:-:S13]  /*0880*/  ISETP.NE.AND P0, PT, R4, RZ, PT ;  /* 0x000000ff0400720c */ /* 0x000fda0003f05270 */
[----:B------:R-:W-:Y:S05]  /*0890*/  @!P0 BRA `(.L_x_5) ;  /* 0x00000000001c8947 */ /* 0x000fea0003800000 */
[----:B------:R-:W-:-:S07]  /*08a0*/  IMAD.MOV R4, RZ, RZ, -R4 ;  /* 0x000000ffff047224 */ /* 0x000fce00078e0a04 */
.L_x_16:
[----:B------:R-:W-:Y:S01]  /*08b0*/  IADD3 R4, PT, PT, R4, 0x1, RZ ;  /* 0x0000000104047810 */ /* 0x000fe20007ffe0ff */
[----:B------:R-:W-:Y:S01]  /*08c0*/  IMAD R8, R8, R5, RZ ;  /* 0x0000000508087224 */ /* 0x000fe200078e02ff */
[----:B------:R-:W-:Y:S02]  /*08d0*/  IADD3 R6, PT, PT, R5, -0x1, RZ ;  /* 0xffffffff05067810 */ /* 0x000fe40007ffe0ff */
[----:B------:R-:W-:-:S03]  /*08e0*/  ISETP.NE.AND P0, PT, R4, RZ, PT ;  /* 0x000000ff0400720c */ /* 0x000fc60003f05270 */
[----:B------:R-:W-:-:S10]  /*08f0*/  IMAD.MOV.U32 R5, RZ, RZ, R6 ;  /* 0x000000ffff057224 */ /* 0x000fd400078e0006 */
[----:B------:R-:W-:Y:S05]  /*0900*/  @P0 BRA `(.L_x_16) ;  /* 0xfffffffc00e80947 */ /* 0x000fea000383ffff */
.L_x_5:
[----:B------:R-:W-:Y:S01]  /*0910*/  HFMA2 R5, -RZ, RZ, 0, 0 ;  /* 0x00000000ff057431 */ /* 0x000fe200000001ff */
[----:B------:R-:W-:-:S04]  /*0920*/  MOV R4, R0 ;  /* 0x0000000000047202 */ /* 0x000fc80000000f00 */
[----:B------:R-:W-:Y:S05]  /*0930*/  RET.REL.NODEC R4 `(_Z10matrix_calPii) ;  /* 0xfffffff404b07950 */ /* 0x000fea0003c3ffff */
.L_x_17:
[----:B------:R-:W-:-:S00]  /*0940*/  BRA `(.L_x_17) ;  /* 0xfffffffc00fc7947 */ /* 0x000fc0000383ffff */
[----:B------:R-:W-:-:S00]  /*0950*/  NOP ;  /* 0x0000000000007918 */ /* 0x000fc00000000000 */
        /* <DEDUP_REMOVED lines=10> */
.L_x_18:


//--------------------- .nv.shared.reserved.0     --------------------------
	.section	.nv.shared.reserved.0,"aw",@nobits
	.weak		__nv_reservedSMEM_offset_0_alias
	.size		__nv_reservedSMEM_offset_0_alias, 0, 64
	.other		__nv_reservedSMEM_offset_0_alias,@"STO_CUDA_RESERVED_SHARED STV_DEFAULT"
__nv_reservedSMEM_offset_0_alias:
	.zero		0
	.zero		64


//--------------------- .nv.constant0._Z10matrix_calPii --------------------------
	.section	.nv.constant0._Z10matrix_calPii,"a",@progbits
	.sectionflags	@""
	.align	4
.nv.constant0._Z10matrix_calPii:
	.zero		908


//--------------------- SYMBOLS --------------------------

	.type		.nv.reservedSmem.offset0,@object
	.size		.nv.reservedSmem.offset0,0x4
